//
// Generated by NVIDIA NVVM Compiler
//
// Compiler Build ID: CL-36424714
// Cuda compilation tools, release 13.0, V13.0.88
// Based on NVVM 20.0.0
//

.version 9.0
.target sm_100
.address_size 64

	// .globl	_Z15bfs_unoptimizedP13graphVerticesPiiS1_Pb

.visible .entry _Z15bfs_unoptimizedP13graphVerticesPiiS1_Pb(
	.param .u64 .ptr .align 1 _Z15bfs_unoptimizedP13graphVerticesPiiS1_Pb_param_0,
	.param .u64 .ptr .align 1 _Z15bfs_unoptimizedP13graphVerticesPiiS1_Pb_param_1,
	.param .u32 _Z15bfs_unoptimizedP13graphVerticesPiiS1_Pb_param_2,
	.param .u64 .ptr .align 1 _Z15bfs_unoptimizedP13graphVerticesPiiS1_Pb_param_3,
	.param .u64 .ptr .align 1 _Z15bfs_unoptimizedP13graphVerticesPiiS1_Pb_param_4
)
{
	.reg .pred 	%p<7>;
	.reg .b16 	%rs<2>;
	.reg .b32 	%r<29>;
	.reg .b64 	%rd<18>;

	ld.param.u64 	%rd8, [_Z15bfs_unoptimizedP13graphVerticesPiiS1_Pb_param_0];
	ld.param.u64 	%rd9, [_Z15bfs_unoptimizedP13graphVerticesPiiS1_Pb_param_1];
	ld.param.u32 	%r13, [_Z15bfs_unoptimizedP13graphVerticesPiiS1_Pb_param_2];
	ld.param.u64 	%rd11, [_Z15bfs_unoptimizedP13graphVerticesPiiS1_Pb_param_3];
	ld.param.u64 	%rd10, [_Z15bfs_unoptimizedP13graphVerticesPiiS1_Pb_param_4];
	cvta.to.global.u64 	%rd1, %rd11;
	setp.lt.s32 	%p1, %r13, 1;
	@%p1 bra 	$L__BB0_9;
	mov.u32 	%r15, %ntid.x;
	mov.u32 	%r16, %nctaid.x;
	mul.lo.s32 	%r1, %r15, %r16;
	mov.u32 	%r17, %tid.x;
	mov.u32 	%r18, %ctaid.x;
	mad.lo.s32 	%r2, %r18, %r15, %r17;
	cvta.to.global.u64 	%rd2, %rd8;
	cvta.to.global.u64 	%rd3, %rd9;
	cvta.to.global.u64 	%rd4, %rd10;
	mov.b32 	%r25, 0;
$L__BB0_2:
	add.s32 	%r4, %r2, %r25;
	setp.ge.s32 	%p2, %r4, %r13;
	@%p2 bra 	$L__BB0_8;
	mul.wide.s32 	%rd12, %r4, 8;
	add.s64 	%rd13, %rd2, %rd12;
	add.s64 	%rd5, %rd13, 4;
	ld.global.u32 	%r28, [%rd13+4];
	setp.lt.s32 	%p3, %r28, 1;
	@%p3 bra 	$L__BB0_8;
	mul.wide.s32 	%rd14, %r4, 4;
	add.s64 	%rd6, %rd1, %rd14;
	mov.b32 	%r27, 0;
$L__BB0_5:
	ld.global.u32 	%r20, [%rd5+-4];
	add.s32 	%r21, %r20, %r27;
	mul.wide.s32 	%rd15, %r21, 4;
	add.s64 	%rd16, %rd3, %rd15;
	ld.global.u32 	%r22, [%rd16];
	mul.wide.s32 	%rd17, %r22, 4;
	add.s64 	%rd7, %rd1, %rd17;
	ld.global.u32 	%r23, [%rd7];
	ld.global.u32 	%r24, [%rd6];
	add.s32 	%r8, %r24, 1;
	setp.le.s32 	%p4, %r23, %r8;
	@%p4 bra 	$L__BB0_7;
	st.global.u32 	[%rd7], %r8;
	mov.b16 	%rs1, 0;
	st.global.u8 	[%rd4], %rs1;
	ld.global.u32 	%r28, [%rd5];
$L__BB0_7:
	add.s32 	%r27, %r27, 1;
	setp.lt.s32 	%p5, %r27, %r28;
	@%p5 bra 	$L__BB0_5;
$L__BB0_8:
	add.s32 	%r25, %r25, %r1;
	setp.lt.s32 	%p6, %r25, %r13;
	@%p6 bra 	$L__BB0_2;
$L__BB0_9:
	ret;

}


// ===== COMPILED SASS (sm_100) =====

	.target	sm_100

	.elftype	@"ET_EXEC"


//--------------------- .note.nv.tkinfo           --------------------------
	.section	.note.nv.tkinfo,"",@"SHT_NOTE"
	.sectionflags	@"SHF_NOTE_NV_TKINFO"
	.tkinfo
        /*0018*/ 	.word	0x00000002
        /*0030*/ 	.string	""
        /*0030*/ 	.string	"ptxas"
        /*0030*/ 	.string	"Cuda compilation tools, release 13.0, V13.0.88"
        /*0030*/ 	.string	"Build cuda_13.0.r13.0/compiler.36424714_0"
        /*0030*/ 	.string	"-arch sm_100 -m 64 "



//--------------------- .note.nv.cuinfo           --------------------------
	.section	.note.nv.cuinfo,"",@"SHT_NOTE"
	.sectionflags	@"SHF_NOTE_NV_CUINFO"
        /*0018*/ 	.short	0x0002
        /*001a*/ 	.short	0x0064
        /*001c*/ 	.short	0x0082
	.zero		2


//--------------------- .nv.info                  --------------------------
	.section	.nv.info,"",@"SHT_CUDA_INFO"
	.align	4


	//----- nvinfo : EIATTR_REGCOUNT
	.align		4
        /*0000*/ 	.byte	0x04, 0x2f
        /*0002*/ 	.short	(.L_1 - .L_0)
	.align		4
.L_0:
        /*0004*/ 	.word	index@(_Z15bfs_unoptimizedP13graphVerticesPiiS1_Pb)
        /*0008*/ 	.word	0x00000014


	//----- nvinfo : EIATTR_FRAME_SIZE
	.align		4
.L_1:
        /*000c*/ 	.byte	0x04, 0x11
        /*000e*/ 	.short	(.L_3 - .L_2)
	.align		4
.L_2:
        /*0010*/ 	.word	index@(_Z15bfs_unoptimizedP13graphVerticesPiiS1_Pb)
        /*0014*/ 	.word	0x00000000


	//----- nvinfo : EIATTR_MIN_STACK_SIZE
	.align		4
.L_3:
        /*0018*/ 	.byte	0x04, 0x12
        /*001a*/ 	.short	(.L_5 - .L_4)
	.align		4
.L_4:
        /*001c*/ 	.word	index@(_Z15bfs_unoptimizedP13graphVerticesPiiS1_Pb)
        /*0020*/ 	.word	0x00000000
.L_5:


//--------------------- .nv.compat                --------------------------
	.section	.nv.compat,"",@"SHT_CUDA_COMPAT_INFO"
	.align	4
        /*0000*/ 	.byte	0x02, 0x09, 0x00, 0x00, 0x02, 0x02, 0x01, 0x00, 0x02, 0x05, 0x05, 0x00, 0x03, 0x07, 0x01, 0x01
        /*0010*/ 	.byte	0x02, 0x03, 0x00, 0x00, 0x02, 0x06, 0x01, 0x00, 0x04, 0x0b, 0x08, 0x00, 0x09, 0x00, 0x00, 0x00
        /*0020*/ 	.byte	0x00, 0x00, 0x00, 0x00


//--------------------- .nv.info._Z15bfs_unoptimizedP13graphVerticesPiiS1_Pb --------------------------
	.section	.nv.info._Z15bfs_unoptimizedP13graphVerticesPiiS1_Pb,"",@"SHT_CUDA_INFO"
	.sectionflags	@""
	.align	4


	//----- nvinfo : EIATTR_CUDA_API_VERSION
	.align		4
        /*0000*/ 	.byte	0x04, 0x37
        /*0002*/ 	.short	(.L_7 - .L_6)
.L_6:
        /*0004*/ 	.word	0x00000082


	//----- nvinfo : EIATTR_KPARAM_INFO
	.align		4
.L_7:
        /*0008*/ 	.byte	0x04, 0x17
        /*000a*/ 	.short	(.L_9 - .L_8)
.L_8:
        /*000c*/ 	.word	0x00000000
        /*0010*/ 	.short	0x0004
        /*0012*/ 	.short	0x0020
        /*0014*/ 	.byte	0x00, 0xf5, 0x21, 0x00


	//----- nvinfo : EIATTR_KPARAM_INFO
	.align		4
.L_9:
        /*0018*/ 	.byte	0x04, 0x17
        /*001a*/ 	.short	(.L_11 - .L_10)
.L_10:
        /*001c*/ 	.word	0x00000000
        /*0020*/ 	.short	0x0003
        /*0022*/ 	.short	0x0018
        /*0024*/ 	.byte	0x00, 0xf5, 0x21, 0x00


	//----- nvinfo : EIATTR_KPARAM_INFO
	.align		4
.L_11:
        /*0028*/ 	.byte	0x04, 0x17
        /*002a*/ 	.short	(.L_13 - .L_12)
.L_12:
        /*002c*/ 	.word	0x00000000
        /*0030*/ 	.short	0x0002
        /*0032*/ 	.short	0x0010
        /*0034*/ 	.byte	0x00, 0xf0, 0x11, 0x00


	//----- nvinfo : EIATTR_KPARAM_INFO
	.align		4
.L_13:
        /*0038*/ 	.byte	0x04, 0x17
        /*003a*/ 	.short	(.L_15 - .L_14)
.L_14:
        /*003c*/ 	.word	0x00000000
        /*0040*/ 	.short	0x0001
        /*0042*/ 	.short	0x0008
        /*0044*/ 	.byte	0x00, 0xf5, 0x21, 0x00


	//----- nvinfo : EIATTR_KPARAM_INFO
	.align		4
.L_15:
        /*0048*/ 	.byte	0x04, 0x17
        /*004a*/ 	.short	(.L_17 - .L_16)
.L_16:
        /*004c*/ 	.word	0x00000000
        /*0050*/ 	.short	0x0000
        /*0052*/ 	.short	0x0000
        /*0054*/ 	.byte	0x00, 0xf5, 0x21, 0x00


	//----- nvinfo : EIATTR_SPARSE_MMA_MASK
	.align		4
.L_17:
        /*0058*/ 	.byte	0x03, 0x50
        /*005a*/ 	.short	0x0000


	//----- nvinfo : EIATTR_MAXREG_COUNT
	.align		4
        /*005c*/ 	.byte	0x03, 0x1b
        /*005e*/ 	.short	0x00ff


	//----- nvinfo : EIATTR_MERCURY_ISA_VERSION
	.align		4
        /*0060*/ 	.byte	0x03, 0x5f
        /*0062*/ 	.short	0x0101


	//----- nvinfo : EIATTR_VRC_CTA_INIT_COUNT
	.align		4
        /*0064*/ 	.byte	0x02, 0x4a
	.zero		1
	.zero		1


	//----- nvinfo : EIATTR_EXIT_INSTR_OFFSETS
	.align		4
        /*0068*/ 	.byte	0x04, 0x1c
        /*006a*/ 	.short	(.L_19 - .L_18)


	//   ....[0]....
.L_18:
        /*006c*/ 	.word	0x00000030


	//   ....[1]....
        /*0070*/ 	.word	0x00000330


	//----- nvinfo : EIATTR_CRS_STACK_SIZE
	.align		4
.L_19:
        /*0074*/ 	.byte	0x04, 0x1e
        /*0076*/ 	.short	(.L_21 - .L_20)
.L_20:
        /*0078*/ 	.word	0x00000000


	//----- nvinfo : EIATTR_CBANK_PARAM_SIZE
	.align		4
.L_21:
        /*007c*/ 	.byte	0x03, 0x19
        /*007e*/ 	.short	0x0028


	//----- nvinfo : EIATTR_PARAM_CBANK
	.align		4
        /*0080*/ 	.byte	0x04, 0x0a
        /*0082*/ 	.short	(.L_23 - .L_22)
	.align		4
.L_22:
        /*0084*/ 	.word	index@(.nv.constant0._Z15bfs_unoptimizedP13graphVerticesPiiS1_Pb)
        /*0088*/ 	.short	0x0380
        /*008a*/ 	.short	0x0028


	//----- nvinfo : EIATTR_SW_WAR
	.align		4
.L_23:
        /*008c*/ 	.byte	0x04, 0x36
        /*008e*/ 	.short	(.L_25 - .L_24)
.L_24:
        /*0090*/ 	.word	0x00000008
.L_25:


//--------------------- .nv.callgraph             --------------------------
	.section	.nv.callgraph,"",@"SHT_CUDA_CALLGRAPH"
	.align	4
	.sectionentsize	8
	.align		4
        /*0000*/ 	.word	0x00000000
	.align		4
        /*0004*/ 	.word	0xffffffff
	.align		4
        /*0008*/ 	.word	0x00000000
	.align		4
        /*000c*/ 	.word	0xfffffffe
	.align		4
        /*0010*/ 	.word	0x00000000
	.align		4
        /*0014*/ 	.word	0xfffffffd
	.align		4
        /*0018*/ 	.word	0x00000000
	.align		4
        /*001c*/ 	.word	0xfffffffc


//--------------------- .text._Z15bfs_unoptimizedP13graphVerticesPiiS1_Pb --------------------------
	.section	.text._Z15bfs_unoptimizedP13graphVerticesPiiS1_Pb,"ax",@progbits
	.align	128
        .global         _Z15bfs_unoptimizedP13graphVerticesPiiS1_Pb
        .type           _Z15bfs_unoptimizedP13graphVerticesPiiS1_Pb,@function
        .size           _Z15bfs_unoptimizedP13graphVerticesPiiS1_Pb,(.L_x_7 - _Z15bfs_unoptimizedP13graphVerticesPiiS1_Pb)
        .other          _Z15bfs_unoptimizedP13graphVerticesPiiS1_Pb,@"STO_CUDA_ENTRY STV_DEFAULT"
_Z15bfs_unoptimizedP13graphVerticesPiiS1_Pb:
.text._Z15bfs_unoptimizedP13graphVerticesPiiS1_Pb:
[----:B------:R-:W-:Y:S08]  /*0000*/  LDC R1, c[0x0][0x37c] ;  /* 0x0000df00ff017b82 */ /* 0x000ff00000000800 */
[----:B------:R-:W0:Y:S02]  /*0010*/  LDC R0, c[0x0][0x390] ;  /* 0x0000e400ff007b82 */ /* 0x000e240000000800 */
[----:B0-----:R-:W-:-:S13]  /*0020*/  ISETP.GE.AND P0, PT, R0, 0x1, PT ;  /* 0x000000010000780c */ /* 0x001fda0003f06270 */
[----:B------:R-:W-:Y:S05]  /*0030*/  @!P0 EXIT ;  /* 0x000000000000894d */ /* 0x000fea0003800000 */
[----:B------:R-:W0:Y:S01]  /*0040*/  S2R R0, SR_TID.X ;  /* 0x0000000000007919 */ /* 0x000e220000002100 */
[----:B------:R-:W1:Y:S01]  /*0050*/  LDCU UR4, c[0x0][0x360] ;  /* 0x00006c00ff0477ac */ /* 0x000e620008000800 */
[----:B------:R-:W0:Y:S01]  /*0060*/  S2R R3, SR_CTAID.X ;  /* 0x0000000000037919 */ /* 0x000e220000002500 */
[----:B------:R-:W1:Y:S01]  /*0070*/  LDCU UR5, c[0x0][0x370] ;  /* 0x00006e00ff0577ac */ /* 0x000e620008000800 */
[----:B------:R-:W2:Y:S01]  /*0080*/  LDCU.64 UR6, c[0x0][0x358] ;  /* 0x00006b00ff0677ac */ /* 0x000ea20008000a00 */
[----:B-1----:R-:W-:Y:S02]  /*0090*/  UIMAD UR5, UR4, UR5, URZ ;  /* 0x00000005040572a4 */ /* 0x002fe4000f8e02ff */
[----:B0-----:R-:W-:Y:S01]  /*00a0*/  IMAD R0, R3, UR4, R0 ;  /* 0x0000000403007c24 */ /* 0x001fe2000f8e0200 */
[----:B--2---:R-:W-:-:S09]  /*00b0*/  UMOV UR4, URZ ;  /* 0x000000ff00047c82 */ /* 0x004fd20008000000 */
.L_x_5:
[----:B------:R-:W0:Y:S01]  /*00c0*/  LDCU UR8, c[0x0][0x390] ;  /* 0x00007200ff0877ac */ /* 0x000e220008000800 */
[----:B-1----:R-:W-:Y:S01]  /*00d0*/  VIADD R11, R0, UR4 ;  /* 0x00000004000b7c36 */ /* 0x002fe20008000000 */
[----:B------:R-:W-:Y:S01]  /*00e0*/  BSSY.RECONVERGENT B0, `(.L_x_0) ;  /* 0x0000023000007945 */ /* 0x000fe20003800200 */
[----:B------:R-:W-:-:S03]  /*00f0*/  UIADD3 UR4, UPT, UPT, UR5, UR4, URZ ;  /* 0x0000000405047290 */ /* 0x000fc6000fffe0ff */
[----:B0-----:R-:W-:Y:S01]  /*0100*/  ISETP.GE.AND P0, PT, R11, UR8, PT ;  /* 0x000000080b007c0c */ /* 0x001fe2000bf06270 */
[----:B------:R-:W-:-:S12]  /*0110*/  UISETP.GE.AND UP0, UPT, UR4, UR8, UPT ;  /* 0x000000080400728c */ /* 0x000fd8000bf06270 */
[----:B------:R-:W-:Y:S05]  /*0120*/  @P0 BRA `(.L_x_1) ;  /* 0x0000000000780947 */ /* 0x000fea0003800000 */
[----:B------:R-:W0:Y:S02]  /*0130*/  LDC.64 R2, c[0x0][0x380] ;  /* 0x0000e000ff027b82 */ /* 0x000e240000000a00 */
[----:B0-----:R-:W-:-:S05]  /*0140*/  IMAD.WIDE R2, R11, 0x8, R2 ;  /* 0x000000080b027825 */ /* 0x001fca00078e0202 */
[----:B------:R-:W2:Y:S02]  /*0150*/  LDG.E R10, desc[UR6][R2.64+0x4] ;  /* 0x00000406020a7981 */ /* 0x000ea4000c1e1900 */
[----:B--2---:R-:W-:-:S13]  /*0160*/  ISETP.GE.AND P0, PT, R10, 0x1, PT ;  /* 0x000000010a00780c */ /* 0x004fda0003f06270 */
[----:B------:R-:W-:Y:S05]  /*0170*/  @!P0 BRA `(.L_x_1) ;  /* 0x0000000000648947 */ /* 0x000fea0003800000 */
[----:B------:R-:W0:Y:S01]  /*0180*/  LDC.64 R8, c[0x0][0x398] ;  /* 0x0000e600ff087b82 */ /* 0x000e220000000a00 */
[----:B------:R-:W-:Y:S02]  /*0190*/  HFMA2 R15, -RZ, RZ, 0, 0 ;  /* 0x00000000ff0f7431 */ /* 0x000fe400000001ff */
[----:B------:R-:W-:-:S05]  /*01a0*/  IMAD.MOV.U32 R14, RZ, RZ, R10 ;  /* 0x000000ffff0e7224 */ /* 0x000fca00078e000a */
[----:B------:R-:W1:Y:S08]  /*01b0*/  LDC.64 R4, c[0x0][0x398] ;  /* 0x0000e600ff047b82 */ /* 0x000e700000000a00 */
[----:B------:R-:W2:Y:S01]  /*01c0*/  LDC.64 R6, c[0x0][0x388] ;  /* 0x0000e200ff067b82 */ /* 0x000ea20000000a00 */
[----:B0-----:R-:W-:-:S07]  /*01d0*/  IMAD.WIDE R8, R11, 0x4, R8 ;  /* 0x000000040b087825 */ /* 0x001fce00078e0208 */
.L_x_4:
[----:B-1----:R-:W3:Y:S04]  /*01e0*/  LDG.E R10, desc[UR6][R2.64] ;  /* 0x00000006020a7981 */ /* 0x002ee8000c1e1900 */
[----:B------:R-:W4:Y:S01]  /*01f0*/  LDG.E R17, desc[UR6][R8.64] ;  /* 0x0000000608117981 */ /* 0x000f22000c1e1900 */
[----:B---3--:R-:W-:-:S04]  /*0200*/  IMAD.IADD R11, R10, 0x1, R15 ;  /* 0x000000010a0b7824 */ /* 0x008fc800078e020f */
[----:B--2---:R-:W-:-:S06]  /*0210*/  IMAD.WIDE R10, R11, 0x4, R6 ;  /* 0x000000040b0a7825 */ /* 0x004fcc00078e0206 */
[----:B------:R-:W1:Y:S02]  /*0220*/  LDG.E R11, desc[UR6][R10.64] ;  /* 0x000000060a0b7981 */ /* 0x000e64000c1e1900 */
[----:B-1----:R-:W-:-:S05]  /*0230*/  IMAD.WIDE R12, R11, 0x4, R4 ;  /* 0x000000040b0c7825 */ /* 0x002fca00078e0204 */
[----:B------:R-:W2:Y:S01]  /*0240*/  LDG.E R16, desc[UR6][R12.64] ;  /* 0x000000060c107981 */ /* 0x000ea2000c1e1900 */
[----:B----4-:R-:W-:Y:S01]  /*0250*/  IADD3 R17, PT, PT, R17, 0x1, RZ ;  /* 0x0000000111117810 */ /* 0x010fe20007ffe0ff */
[----:B------:R-:W-:Y:S01]  /*0260*/  BSSY.RECONVERGENT B1, `(.L_x_2) ;  /* 0x0000008000017945 */ /* 0x000fe20003800200 */
[----:B------:R-:W-:Y:S02]  /*0270*/  IADD3 R15, PT, PT, R15, 0x1, RZ ;  /* 0x000000010f0f7810 */ /* 0x000fe40007ffe0ff */
[----:B--2---:R-:W-:-:S13]  /*0280*/  ISETP.GT.AND P0, PT, R16, R17, PT ;  /* 0x000000111000720c */ /* 0x004fda0003f04270 */
[----:B------:R-:W-:Y:S05]  /*0290*/  @!P0 BRA `(.L_x_3) ;  /* 0x0000000000108947 */ /* 0x000fea0003800000 */
[----:B------:R-:W0:Y:S01]  /*02a0*/  LDC.64 R10, c[0x0][0x3a0] ;  /* 0x0000e800ff0a7b82 */ /* 0x000e220000000a00 */
[----:B------:R1:W-:Y:S04]  /*02b0*/  STG.E desc[UR6][R12.64], R17 ;  /* 0x000000110c007986 */ /* 0x0003e8000c101906 */
[----:B0-----:R1:W-:Y:S04]  /*02c0*/  STG.E.U8 desc[UR6][R10.64], RZ ;  /* 0x000000ff0a007986 */ /* 0x0013e8000c101106 */
[----:B------:R1:W5:Y:S02]  /*02d0*/  LDG.E R14, desc[UR6][R2.64+0x4] ;  /* 0x00000406020e7981 */ /* 0x000364000c1e1900 */
.L_x_3:
[----:B------:R-:W-:Y:S05]  /*02e0*/  BSYNC.RECONVERGENT B1 ;  /* 0x0000000000017941 */ /* 0x000fea0003800200 */
.L_x_2:
[----:B-----5:R-:W-:-:S13]  /*02f0*/  ISETP.GE.AND P0, PT, R15, R14, PT ;  /* 0x0000000e0f00720c */ /* 0x020fda0003f06270 */
[----:B------:R-:W-:Y:S05]  /*0300*/  @!P0 BRA `(.L_x_4) ;  /* 0xfffffffc00b48947 */ /* 0x000fea000383ffff */
.L_x_1:
[----:B------:R-:W-:Y:S05]  /*0310*/  BSYNC.RECONVERGENT B0 ;  /* 0x0000000000007941 */ /* 0x000fea0003800200 */
.L_x_0:
[----:B------:R-:W-:Y:S05]  /*0320*/  BRA.U !UP0, `(.L_x_5) ;  /* 0xfffffffd08647547 */ /* 0x000fea000b83ffff */
[----:B------:R-:W-:Y:S05]  /*0330*/  EXIT ;  /* 0x000000000000794d */ /* 0x000fea0003800000 */
.L_x_6:
[----:B------:R-:W-:-:S00]  /*0340*/  BRA `(.L_x_6) ;  /* 0xfffffffc00fc7947 */ /* 0x000fc0000383ffff */
[----:B------:R-:W-:-:S00]  /*0350*/  NOP ;  /* 0x0000000000007918 */ /* 0x000fc00000000000 */
        /* <DEDUP_REMOVED lines=10> */
.L_x_7:


//--------------------- .nv.shared.reserved.0     --------------------------
	.section	.nv.shared.reserved.0,"aw",@nobits
	.weak		__nv_reservedSMEM_offset_0_alias
	.size		__nv_reservedSMEM_offset_0_alias, 0, 64
	.other		__nv_reservedSMEM_offset_0_alias,@"STO_CUDA_RESERVED_SHARED STV_DEFAULT"
__nv_reservedSMEM_offset_0_alias:
	.zero		0
	.zero		64


//--------------------- .nv.constant0._Z15bfs_unoptimizedP13graphVerticesPiiS1_Pb --------------------------
	.section	.nv.constant0._Z15bfs_unoptimizedP13graphVerticesPiiS1_Pb,"a",@progbits
	.sectionflags	@""
	.align	4
.nv.constant0._Z15bfs_unoptimizedP13graphVerticesPiiS1_Pb:
	.zero		936


//--------------------- SYMBOLS --------------------------

	.type		.nv.reservedSmem.offset0,@object
	.size		.nv.reservedSmem.offset0,0x4
